//
// Generated by NVIDIA NVVM Compiler
//
// Compiler Build ID: CL-36424714
// Cuda compilation tools, release 13.0, V13.0.88
// Based on NVVM 20.0.0
//

.version 9.0
.target sm_100
.address_size 64

	// .globl	_Z26computeAverageSharedMemoryPiS_i
.extern .shared .align 16 .b8 sharedData[];

.visible .entry _Z26computeAverageSharedMemoryPiS_i(
	.param .u64 .ptr .align 1 _Z26computeAverageSharedMemoryPiS_i_param_0,
	.param .u64 .ptr .align 1 _Z26computeAverageSharedMemoryPiS_i_param_1,
	.param .u32 _Z26computeAverageSharedMemoryPiS_i_param_2
)
{
	.reg .pred 	%p<6>;
	.reg .b32 	%r<20>;
	.reg .b64 	%rd<7>;

	ld.param.u64 	%rd1, [_Z26computeAverageSharedMemoryPiS_i_param_0];
	ld.param.u64 	%rd2, [_Z26computeAverageSharedMemoryPiS_i_param_1];
	ld.param.u32 	%r7, [_Z26computeAverageSharedMemoryPiS_i_param_2];
	mov.u32 	%r1, %tid.x;
	mov.u32 	%r8, %ctaid.x;
	mov.u32 	%r19, %ntid.x;
	mad.lo.s32 	%r3, %r8, %r19, %r1;
	setp.ge.s32 	%p1, %r3, %r7;
	shl.b32 	%r9, %r1, 2;
	mov.u32 	%r10, sharedData;
	add.s32 	%r4, %r10, %r9;
	@%p1 bra 	$L__BB0_2;
	cvta.to.global.u64 	%rd3, %rd1;
	mul.wide.s32 	%rd4, %r3, 4;
	add.s64 	%rd5, %rd3, %rd4;
	ld.global.u32 	%r11, [%rd5];
	st.shared.u32 	[%r4], %r11;
$L__BB0_2:
	bar.sync 	0;
	setp.lt.u32 	%p2, %r19, 2;
	@%p2 bra 	$L__BB0_6;
$L__BB0_3:
	shr.u32 	%r6, %r19, 1;
	setp.ge.u32 	%p3, %r1, %r6;
	@%p3 bra 	$L__BB0_5;
	shl.b32 	%r12, %r6, 2;
	add.s32 	%r13, %r4, %r12;
	ld.shared.u32 	%r14, [%r13];
	ld.shared.u32 	%r15, [%r4];
	add.s32 	%r16, %r15, %r14;
	st.shared.u32 	[%r4], %r16;
$L__BB0_5:
	bar.sync 	0;
	setp.gt.u32 	%p4, %r19, 3;
	mov.u32 	%r19, %r6;
	@%p4 bra 	$L__BB0_3;
$L__BB0_6:
	setp.ne.s32 	%p5, %r1, 0;
	@%p5 bra 	$L__BB0_8;
	ld.shared.u32 	%r17, [sharedData];
	cvta.to.global.u64 	%rd6, %rd2;
	atom.global.add.u32 	%r18, [%rd6], %r17;
$L__BB0_8:
	ret;

}


// ===== COMPILED SASS (sm_100) =====

	.target	sm_100

	.elftype	@"ET_EXEC"


//--------------------- .note.nv.tkinfo           --------------------------
	.section	.note.nv.tkinfo,"",@"SHT_NOTE"
	.sectionflags	@"SHF_NOTE_NV_TKINFO"
	.tkinfo
        /*0018*/ 	.word	0x00000002
        /*0030*/ 	.string	""
        /*0030*/ 	.string	"ptxas"
        /*0030*/ 	.string	"Cuda compilation tools, release 13.0, V13.0.88"
        /*0030*/ 	.string	"Build cuda_13.0.r13.0/compiler.36424714_0"
        /*0030*/ 	.string	"-arch sm_100 -m 64 "



//--------------------- .note.nv.cuinfo           --------------------------
	.section	.note.nv.cuinfo,"",@"SHT_NOTE"
	.sectionflags	@"SHF_NOTE_NV_CUINFO"
        /*0018*/ 	.short	0x0002
        /*001a*/ 	.short	0x0064
        /*001c*/ 	.short	0x0082
	.zero		2


//--------------------- .nv.info                  --------------------------
	.section	.nv.info,"",@"SHT_CUDA_INFO"
	.align	4


	//----- nvinfo : EIATTR_REGCOUNT
	.align		4
        /*0000*/ 	.byte	0x04, 0x2f
        /*0002*/ 	.short	(.L_1 - .L_0)
	.align		4
.L_0:
        /*0004*/ 	.word	index@(_Z26computeAverageSharedMemoryPiS_i)
        /*0008*/ 	.word	0x0000000a


	//----- nvinfo : EIATTR_FRAME_SIZE
	.align		4
.L_1:
        /*000c*/ 	.byte	0x04, 0x11
        /*000e*/ 	.short	(.L_3 - .L_2)
	.align		4
.L_2:
        /*0010*/ 	.word	index@(_Z26computeAverageSharedMemoryPiS_i)
        /*0014*/ 	.word	0x00000000


	//----- nvinfo : EIATTR_MIN_STACK_SIZE
	.align		4
.L_3:
        /*0018*/ 	.byte	0x04, 0x12
        /*001a*/ 	.short	(.L_5 - .L_4)
	.align		4
.L_4:
        /*001c*/ 	.word	index@(_Z26computeAverageSharedMemoryPiS_i)
        /*0020*/ 	.word	0x00000000
.L_5:


//--------------------- .nv.compat                --------------------------
	.section	.nv.compat,"",@"SHT_CUDA_COMPAT_INFO"
	.align	4
        /*0000*/ 	.byte	0x02, 0x09, 0x00, 0x00, 0x02, 0x02, 0x01, 0x00, 0x02, 0x05, 0x05, 0x00, 0x03, 0x07, 0x01, 0x01
        /*0010*/ 	.byte	0x02, 0x03, 0x00, 0x00, 0x02, 0x06, 0x01, 0x00, 0x04, 0x0b, 0x08, 0x00, 0x09, 0x00, 0x00, 0x00
        /*0020*/ 	.byte	0x00, 0x00, 0x00, 0x00


//--------------------- .nv.info._Z26computeAverageSharedMemoryPiS_i --------------------------
	.section	.nv.info._Z26computeAverageSharedMemoryPiS_i,"",@"SHT_CUDA_INFO"
	.sectionflags	@""
	.align	4


	//----- nvinfo : EIATTR_CUDA_API_VERSION
	.align		4
        /*0000*/ 	.byte	0x04, 0x37
        /*0002*/ 	.short	(.L_7 - .L_6)
.L_6:
        /*0004*/ 	.word	0x00000082


	//----- nvinfo : EIATTR_KPARAM_INFO
	.align		4
.L_7:
        /*0008*/ 	.byte	0x04, 0x17
        /*000a*/ 	.short	(.L_9 - .L_8)
.L_8:
        /*000c*/ 	.word	0x00000000
        /*0010*/ 	.short	0x0002
        /*0012*/ 	.short	0x0010
        /*0014*/ 	.byte	0x00, 0xf0, 0x11, 0x00


	//----- nvinfo : EIATTR_KPARAM_INFO
	.align		4
.L_9:
        /*0018*/ 	.byte	0x04, 0x17
        /*001a*/ 	.short	(.L_11 - .L_10)
.L_10:
        /*001c*/ 	.word	0x00000000
        /*0020*/ 	.short	0x0001
        /*0022*/ 	.short	0x0008
        /*0024*/ 	.byte	0x00, 0xf5, 0x21, 0x00


	//----- nvinfo : EIATTR_KPARAM_INFO
	.align		4
.L_11:
        /*0028*/ 	.byte	0x04, 0x17
        /*002a*/ 	.short	(.L_13 - .L_12)
.L_12:
        /*002c*/ 	.word	0x00000000
        /*0030*/ 	.short	0x0000
        /*0032*/ 	.short	0x0000
        /*0034*/ 	.byte	0x00, 0xf5, 0x21, 0x00


	//----- nvinfo : EIATTR_SPARSE_MMA_MASK
	.align		4
.L_13:
        /*0038*/ 	.byte	0x03, 0x50
        /*003a*/ 	.short	0x0000


	//----- nvinfo : EIATTR_MAXREG_COUNT
	.align		4
        /*003c*/ 	.byte	0x03, 0x1b
        /*003e*/ 	.short	0x00ff


	//----- nvinfo : EIATTR_NUM_BARRIERS
	.align		4
        /*0040*/ 	.byte	0x02, 0x4c
        /*0042*/ 	.byte	0x01
	.zero		1


	//----- nvinfo : EIATTR_MERCURY_ISA_VERSION
	.align		4
        /*0044*/ 	.byte	0x03, 0x5f
        /*0046*/ 	.short	0x0101


	//----- nvinfo : EIATTR_VRC_CTA_INIT_COUNT
	.align		4
        /*0048*/ 	.byte	0x02, 0x4a
	.zero		1
	.zero		1


	//----- nvinfo : EIATTR_EXIT_INSTR_OFFSETS
	.align		4
        /*004c*/ 	.byte	0x04, 0x1c
        /*004e*/ 	.short	(.L_15 - .L_14)


	//   ....[0]....
.L_14:
        /*0050*/ 	.word	0x000001f0


	//   ....[1]....
        /*0054*/ 	.word	0x00000260


	//----- nvinfo : EIATTR_CBANK_PARAM_SIZE
	.align		4
.L_15:
        /*0058*/ 	.byte	0x03, 0x19
        /*005a*/ 	.short	0x0014


	//----- nvinfo : EIATTR_PARAM_CBANK
	.align		4
        /*005c*/ 	.byte	0x04, 0x0a
        /*005e*/ 	.short	(.L_17 - .L_16)
	.align		4
.L_16:
        /*0060*/ 	.word	index@(.nv.constant0._Z26computeAverageSharedMemoryPiS_i)
        /*0064*/ 	.short	0x0380
        /*0066*/ 	.short	0x0014


	//----- nvinfo : EIATTR_SW_WAR
	.align		4
.L_17:
        /*0068*/ 	.byte	0x04, 0x36
        /*006a*/ 	.short	(.L_19 - .L_18)
.L_18:
        /*006c*/ 	.word	0x00000008
.L_19:


//--------------------- .nv.callgraph             --------------------------
	.section	.nv.callgraph,"",@"SHT_CUDA_CALLGRAPH"
	.align	4
	.sectionentsize	8
	.align		4
        /*0000*/ 	.word	0x00000000
	.align		4
        /*0004*/ 	.word	0xffffffff
	.align		4
        /*0008*/ 	.word	0x00000000
	.align		4
        /*000c*/ 	.word	0xfffffffe
	.align		4
        /*0010*/ 	.word	0x00000000
	.align		4
        /*0014*/ 	.word	0xfffffffd
	.align		4
        /*0018*/ 	.word	0x00000000
	.align		4
        /*001c*/ 	.word	0xfffffffc


//--------------------- .text._Z26computeAverageSharedMemoryPiS_i --------------------------
	.section	.text._Z26computeAverageSharedMemoryPiS_i,"ax",@progbits
	.align	128
        .global         _Z26computeAverageSharedMemoryPiS_i
        .type           _Z26computeAverageSharedMemoryPiS_i,@function
        .size           _Z26computeAverageSharedMemoryPiS_i,(.L_x_3 - _Z26computeAverageSharedMemoryPiS_i)
        .other          _Z26computeAverageSharedMemoryPiS_i,@"STO_CUDA_ENTRY STV_DEFAULT"
_Z26computeAverageSharedMemoryPiS_i:
.text._Z26computeAverageSharedMemoryPiS_i:
[----:B------:R-:W-:Y:S01]  /*0000*/  LDC R1, c[0x0][0x37c] ;  /* 0x0000df00ff017b82 */ /* 0x000fe20000000800 */
[----:B------:R-:W0:Y:S07]  /*0010*/  S2R R7, SR_TID.X ;  /* 0x0000000000077919 */ /* 0x000e2e0000002100 */
[----:B------:R-:W0:Y:S01]  /*0020*/  S2UR UR4, SR_CTAID.X ;  /* 0x00000000000479c3 */ /* 0x000e220000002500 */
[----:B------:R-:W1:Y:S01]  /*0030*/  LDCU UR5, c[0x0][0x390] ;  /* 0x00007200ff0577ac */ /* 0x000e620008000800 */
[----:B------:R-:W2:Y:S06]  /*0040*/  LDCU.64 UR6, c[0x0][0x358] ;  /* 0x00006b00ff0677ac */ /* 0x000eac0008000a00 */
[----:B------:R-:W0:Y:S02]  /*0050*/  LDC R4, c[0x0][0x360] ;  /* 0x0000d800ff047b82 */ /* 0x000e240000000800 */
[----:B0-----:R-:W-:-:S05]  /*0060*/  IMAD R5, R4, UR4, R7 ;  /* 0x0000000404057c24 */ /* 0x001fca000f8e0207 */
[----:B-1----:R-:W-:-:S13]  /*0070*/  ISETP.GE.AND P1, PT, R5, UR5, PT ;  /* 0x0000000505007c0c */ /* 0x002fda000bf26270 */
[----:B------:R-:W0:Y:S02]  /*0080*/  @!P1 LDC.64 R2, c[0x0][0x380] ;  /* 0x0000e000ff029b82 */ /* 0x000e240000000a00 */
[----:B0-----:R-:W-:-:S06]  /*0090*/  @!P1 IMAD.WIDE R2, R5, 0x4, R2 ;  /* 0x0000000405029825 */ /* 0x001fcc00078e0202 */
[----:B--2---:R-:W2:Y:S01]  /*00a0*/  @!P1 LDG.E R3, desc[UR6][R2.64] ;  /* 0x0000000602039981 */ /* 0x004ea2000c1e1900 */
[----:B------:R-:W0:Y:S01]  /*00b0*/  S2UR UR5, SR_CgaCtaId ;  /* 0x00000000000579c3 */ /* 0x000e220000008800 */
[----:B------:R-:W-:Y:S01]  /*00c0*/  UMOV UR4, 0x400 ;  /* 0x0000040000047882 */ /* 0x000fe20000000000 */
[----:B------:R-:W-:Y:S02]  /*00d0*/  ISETP.GE.U32.AND P2, PT, R4, 0x2, PT ;  /* 0x000000020400780c */ /* 0x000fe40003f46070 */
[----:B------:R-:W-:Y:S01]  /*00e0*/  ISETP.NE.AND P0, PT, R7, RZ, PT ;  /* 0x000000ff0700720c */ /* 0x000fe20003f05270 */
[----:B0-----:R-:W-:-:S06]  /*00f0*/  ULEA UR4, UR5, UR4, 0x18 ;  /* 0x0000000405047291 */ /* 0x001fcc000f8ec0ff */
[----:B------:R-:W-:-:S05]  /*0100*/  LEA R0, R7, UR4, 0x2 ;  /* 0x0000000407007c11 */ /* 0x000fca000f8e10ff */
[----:B--2---:R0:W-:Y:S01]  /*0110*/  @!P1 STS [R0], R3 ;  /* 0x0000000300009388 */ /* 0x0041e20000000800 */
[----:B------:R-:W-:Y:S06]  /*0120*/  BAR.SYNC.DEFER_BLOCKING 0x0 ;  /* 0x0000000000007b1d */ /* 0x000fec0000010000 */
[----:B------:R-:W-:Y:S05]  /*0130*/  @!P2 BRA `(.L_x_0) ;  /* 0x00000000002ca947 */ /* 0x000fea0003800000 */
.L_x_1:
[----:B------:R-:W-:-:S04]  /*0140*/  SHF.R.U32.HI R5, RZ, 0x1, R4 ;  /* 0x00000001ff057819 */ /* 0x000fc80000011604 */
[----:B------:R-:W-:-:S13]  /*0150*/  ISETP.GE.U32.AND P1, PT, R7, R5, PT ;  /* 0x000000050700720c */ /* 0x000fda0003f26070 */
[----:B------:R-:W-:Y:S01]  /*0160*/  @!P1 IMAD R2, R5, 0x4, R0 ;  /* 0x0000000405029824 */ /* 0x000fe200078e0200 */
[----:B0-----:R-:W-:Y:S05]  /*0170*/  @!P1 LDS R3, [R0] ;  /* 0x0000000000039984 */ /* 0x001fea0000000800 */
[----:B------:R-:W0:Y:S02]  /*0180*/  @!P1 LDS R2, [R2] ;  /* 0x0000000002029984 */ /* 0x000e240000000800 */
[----:B0-----:R-:W-:-:S05]  /*0190*/  @!P1 IMAD.IADD R3, R2, 0x1, R3 ;  /* 0x0000000102039824 */ /* 0x001fca00078e0203 */
[----:B------:R1:W-:Y:S01]  /*01a0*/  @!P1 STS [R0], R3 ;  /* 0x0000000300009388 */ /* 0x0003e20000000800 */
[----:B------:R-:W-:Y:S01]  /*01b0*/  BAR.SYNC.DEFER_BLOCKING 0x0 ;  /* 0x0000000000007b1d */ /* 0x000fe20000010000 */
[----:B------:R-:W-:Y:S01]  /*01c0*/  ISETP.GT.U32.AND P1, PT, R4, 0x3, PT ;  /* 0x000000030400780c */ /* 0x000fe20003f24070 */
[----:B------:R-:W-:-:S12]  /*01d0*/  IMAD.MOV.U32 R4, RZ, RZ, R5 ;  /* 0x000000ffff047224 */ /* 0x000fd800078e0005 */
[----:B-1----:R-:W-:Y:S05]  /*01e0*/  @P1 BRA `(.L_x_1) ;  /* 0xfffffffc00d41947 */ /* 0x002fea000383ffff */
.L_x_0:
[----:B------:R-:W-:Y:S05]  /*01f0*/  @P0 EXIT ;  /* 0x000000000000094d */ /* 0x000fea0003800000 */
[----:B------:R-:W1:Y:S01]  /*0200*/  S2UR UR5, SR_CgaCtaId ;  /* 0x00000000000579c3 */ /* 0x000e620000008800 */
[----:B------:R-:W-:-:S07]  /*0210*/  UMOV UR4, 0x400 ;  /* 0x0000040000047882 */ /* 0x000fce0000000000 */
[----:B0-----:R-:W0:Y:S01]  /*0220*/  LDC.64 R2, c[0x0][0x388] ;  /* 0x0000e200ff027b82 */ /* 0x001e220000000a00 */
[----:B-1----:R-:W-:-:S09]  /*0230*/  ULEA UR4, UR5, UR4, 0x18 ;  /* 0x0000000405047291 */ /* 0x002fd2000f8ec0ff */
[----:B------:R-:W0:Y:S04]  /*0240*/  LDS R5, [UR4] ;  /* 0x00000004ff057984 */ /* 0x000e280008000800 */
[----:B0-----:R-:W-:Y:S01]  /*0250*/  REDG.E.ADD.STRONG.GPU desc[UR6][R2.64], R5 ;  /* 0x000000050200798e */ /* 0x001fe2000c12e106 */
[----:B------:R-:W-:Y:S05]  /*0260*/  EXIT ;  /* 0x000000000000794d */ /* 0x000fea0003800000 */
.L_x_2:
[----:B------:R-:W-:-:S00]  /*0270*/  BRA `(.L_x_2) ;  /* 0xfffffffc00fc7947 */ /* 0x000fc0000383ffff */
[----:B------:R-:W-:-:S00]  /*0280*/  NOP ;  /* 0x0000000000007918 */ /* 0x000fc00000000000 */
[----:B------:R-:W-:-:S00]  /*0290*/  NOP ;  /* 0x0000000000007918 */ /* 0x000fc00000000000 */
[----:B------:R-:W-:-:S00]  /*02a0*/  NOP ;  /* 0x0000000000007918 */ /* 0x000fc00000000000 */
[----:B------:R-:W-:-:S00]  /*02b0*/  NOP ;  /* 0x0000000000007918 */ /* 0x000fc00000000000 */
[----:B------:R-:W-:-:S00]  /*02c0*/  NOP ;  /* 0x0000000000007918 */ /* 0x000fc00000000000 */
[----:B------:R-:W-:-:S00]  /*02d0*/  NOP ;  /* 0x0000000000007918 */ /* 0x000fc00000000000 */
[----:B------:R-:W-:-:S00]  /*02e0*/  NOP ;  /* 0x0000000000007918 */ /* 0x000fc00000000000 */
[----:B------:R-:W-:-:S00]  /*02f0*/  NOP ;  /* 0x0000000000007918 */ /* 0x000fc00000000000 */
.L_x_3:


//--------------------- .nv.shared._Z26computeAverageSharedMemoryPiS_i --------------------------
	.section	.nv.shared._Z26computeAverageSharedMemoryPiS_i,"aw",@nobits
	.sectionflags	@""
	.align	16
	.zero		1024


//--------------------- .nv.shared.reserved.0     --------------------------
	.section	.nv.shared.reserved.0,"aw",@nobits
	.weak		__nv_reservedSMEM_offset_0_alias
	.size		__nv_reservedSMEM_offset_0_alias, 0, 64
	.other		__nv_reservedSMEM_offset_0_alias,@"STO_CUDA_RESERVED_SHARED STV_DEFAULT"
__nv_reservedSMEM_offset_0_alias:
	.zero		0
	.zero		64


//--------------------- .nv.constant0._Z26computeAverageSharedMemoryPiS_i --------------------------
	.section	.nv.constant0._Z26computeAverageSharedMemoryPiS_i,"a",@progbits
	.sectionflags	@""
	.align	4
.nv.constant0._Z26computeAverageSharedMemoryPiS_i:
	.zero		916


//--------------------- SYMBOLS --------------------------

	.type		.nv.reservedSmem.offset0,@object
	.size		.nv.reservedSmem.offset0,0x4
	.type		.nv.reservedSmem.cap,@object
	.size		.nv.reservedSmem.cap,0x4
